//
// Generated by NVIDIA NVVM Compiler
//
// Compiler Build ID: CL-36424714
// Cuda compilation tools, release 13.0, V13.0.88
// Based on NVVM 20.0.0
//

.version 9.0
.target sm_100
.address_size 64

	// .globl	_Z15cudabrot_kernelPhjjff
// _ZZ15cudabrot_kernelPhjjffE7sCenter_$_0 has been demoted
// _ZZ15cudabrot_kernelPhjjffE7sCenter_$_1 has been demoted

.visible .entry _Z15cudabrot_kernelPhjjff(
	.param .u64 .ptr .align 1 _Z15cudabrot_kernelPhjjff_param_0,
	.param .u32 _Z15cudabrot_kernelPhjjff_param_1,
	.param .u32 _Z15cudabrot_kernelPhjjff_param_2,
	.param .f32 _Z15cudabrot_kernelPhjjff_param_3,
	.param .f32 _Z15cudabrot_kernelPhjjff_param_4
)
{
	.reg .pred 	%p<8>;
	.reg .b16 	%rs<7>;
	.reg .b32 	%r<20>;
	.reg .b32 	%f<34>;
	.reg .b64 	%rd<5>;
	// demoted variable
	.shared .align 4 .f32 _ZZ15cudabrot_kernelPhjjffE7sCenter_$_0;
	// demoted variable
	.shared .align 4 .f32 _ZZ15cudabrot_kernelPhjjffE7sCenter_$_1;
	ld.param.u64 	%rd1, [_Z15cudabrot_kernelPhjjff_param_0];
	ld.param.u32 	%r7, [_Z15cudabrot_kernelPhjjff_param_1];
	ld.param.u32 	%r8, [_Z15cudabrot_kernelPhjjff_param_2];
	ld.param.f32 	%f13, [_Z15cudabrot_kernelPhjjff_param_3];
	ld.param.f32 	%f14, [_Z15cudabrot_kernelPhjjff_param_4];
	mov.u32 	%r9, %ctaid.x;
	mov.u32 	%r10, %ntid.x;
	mov.u32 	%r11, %tid.x;
	mad.lo.s32 	%r1, %r9, %r10, %r11;
	div.u32 	%r3, %r1, %r7;
	mul.lo.s32 	%r12, %r3, %r7;
	sub.s32 	%r2, %r1, %r12;
	setp.ne.s32 	%p1, %r11, 0;
	@%p1 bra 	$L__BB0_2;
	cvt.rn.f32.u32 	%f15, %r7;
	mul.f32 	%f16, %f15, 0f3F000000;
	st.shared.f32 	[_ZZ15cudabrot_kernelPhjjffE7sCenter_$_0], %f16;
	cvt.rn.f32.u32 	%f17, %r8;
	mul.f32 	%f18, %f17, 0f3F000000;
	st.shared.f32 	[_ZZ15cudabrot_kernelPhjjffE7sCenter_$_1], %f18;
$L__BB0_2:
	bar.sync 	0;
	mul.lo.s32 	%r13, %r8, %r7;
	setp.ge.u32 	%p2, %r1, %r13;
	@%p2 bra 	$L__BB0_7;
	cvt.rn.f32.s32 	%f19, %r2;
	ld.shared.f32 	%f20, [_ZZ15cudabrot_kernelPhjjffE7sCenter_$_0];
	sub.f32 	%f21, %f19, %f20;
	mul.f32 	%f1, %f13, %f21;
	cvt.rn.f32.s32 	%f22, %r3;
	ld.shared.f32 	%f23, [_ZZ15cudabrot_kernelPhjjffE7sCenter_$_1];
	sub.f32 	%f24, %f22, %f23;
	mul.f32 	%f2, %f13, %f24;
	mul.f32 	%f31, %f1, %f1;
	mul.f32 	%f30, %f2, %f2;
	add.f32 	%f25, %f31, %f30;
	setp.gt.f32 	%p3, %f25, %f14;
	mov.b32 	%r19, 0;
	@%p3 bra 	$L__BB0_6;
	mov.b32 	%r18, 0;
	mov.f32 	%f32, %f2;
	mov.f32 	%f33, %f1;
$L__BB0_5:
	add.s32 	%r19, %r18, 1;
	sub.f32 	%f26, %f31, %f30;
	add.f32 	%f9, %f1, %f26;
	add.f32 	%f27, %f33, %f33;
	fma.rn.f32 	%f32, %f27, %f32, %f2;
	setp.lt.u32 	%p4, %r18, 255;
	mul.f32 	%f31, %f9, %f9;
	mul.f32 	%f30, %f32, %f32;
	add.f32 	%f28, %f31, %f30;
	setp.leu.f32 	%p5, %f28, %f14;
	and.pred  	%p6, %p4, %p5;
	mov.u32 	%r18, %r19;
	mov.f32 	%f33, %f9;
	@%p6 bra 	$L__BB0_5;
$L__BB0_6:
	setp.gt.u32 	%p7, %r19, 255;
	bar.sync 	0;
	cvt.u16.u32 	%rs1, %r19;
	selp.b16 	%rs2, 0, %rs1, %p7;
	shl.b16 	%rs3, %rs2, 1;
	mad.lo.s32 	%r16, %r3, %r7, %r2;
	shl.b32 	%r17, %r16, 2;
	cvt.u64.u32 	%rd2, %r17;
	cvta.to.global.u64 	%rd3, %rd1;
	add.s64 	%rd4, %rd3, %rd2;
	st.global.u8 	[%rd4], %rs3;
	mul.lo.s16 	%rs4, %rs2, 3;
	st.global.u8 	[%rd4+1], %rs4;
	mul.lo.s16 	%rs5, %rs2, 5;
	st.global.u8 	[%rd4+2], %rs5;
	mov.b16 	%rs6, 255;
	st.global.u8 	[%rd4+3], %rs6;
$L__BB0_7:
	ret;

}


// ===== COMPILED SASS (sm_100) =====

	.target	sm_100

	.elftype	@"ET_EXEC"


//--------------------- .note.nv.tkinfo           --------------------------
	.section	.note.nv.tkinfo,"",@"SHT_NOTE"
	.sectionflags	@"SHF_NOTE_NV_TKINFO"
	.tkinfo
        /*0018*/ 	.word	0x00000002
        /*0030*/ 	.string	""
        /*0030*/ 	.string	"ptxas"
        /*0030*/ 	.string	"Cuda compilation tools, release 13.0, V13.0.88"
        /*0030*/ 	.string	"Build cuda_13.0.r13.0/compiler.36424714_0"
        /*0030*/ 	.string	"-arch sm_100 -m 64 "



//--------------------- .note.nv.cuinfo           --------------------------
	.section	.note.nv.cuinfo,"",@"SHT_NOTE"
	.sectionflags	@"SHF_NOTE_NV_CUINFO"
        /*0018*/ 	.short	0x0002
        /*001a*/ 	.short	0x0064
        /*001c*/ 	.short	0x0082
	.zero		2


//--------------------- .nv.info                  --------------------------
	.section	.nv.info,"",@"SHT_CUDA_INFO"
	.align	4


	//----- nvinfo : EIATTR_REGCOUNT
	.align		4
        /*0000*/ 	.byte	0x04, 0x2f
        /*0002*/ 	.short	(.L_1 - .L_0)
	.align		4
.L_0:
        /*0004*/ 	.word	index@(_Z15cudabrot_kernelPhjjff)
        /*0008*/ 	.word	0x0000000d


	//----- nvinfo : EIATTR_FRAME_SIZE
	.align		4
.L_1:
        /*000c*/ 	.byte	0x04, 0x11
        /*000e*/ 	.short	(.L_3 - .L_2)
	.align		4
.L_2:
        /*0010*/ 	.word	index@(_Z15cudabrot_kernelPhjjff)
        /*0014*/ 	.word	0x00000000


	//----- nvinfo : EIATTR_MIN_STACK_SIZE
	.align		4
.L_3:
        /*0018*/ 	.byte	0x04, 0x12
        /*001a*/ 	.short	(.L_5 - .L_4)
	.align		4
.L_4:
        /*001c*/ 	.word	index@(_Z15cudabrot_kernelPhjjff)
        /*0020*/ 	.word	0x00000000
.L_5:


//--------------------- .nv.compat                --------------------------
	.section	.nv.compat,"",@"SHT_CUDA_COMPAT_INFO"
	.align	4
        /*0000*/ 	.byte	0x02, 0x09, 0x00, 0x00, 0x02, 0x02, 0x01, 0x00, 0x02, 0x05, 0x05, 0x00, 0x03, 0x07, 0x01, 0x01
        /*0010*/ 	.byte	0x02, 0x03, 0x00, 0x00, 0x02, 0x06, 0x01, 0x00, 0x04, 0x0b, 0x08, 0x00, 0x09, 0x00, 0x00, 0x00
        /*0020*/ 	.byte	0x00, 0x00, 0x00, 0x00


//--------------------- .nv.info._Z15cudabrot_kernelPhjjff --------------------------
	.section	.nv.info._Z15cudabrot_kernelPhjjff,"",@"SHT_CUDA_INFO"
	.sectionflags	@""
	.align	4


	//----- nvinfo : EIATTR_CUDA_API_VERSION
	.align		4
        /*0000*/ 	.byte	0x04, 0x37
        /*0002*/ 	.short	(.L_7 - .L_6)
.L_6:
        /*0004*/ 	.word	0x00000082


	//----- nvinfo : EIATTR_KPARAM_INFO
	.align		4
.L_7:
        /*0008*/ 	.byte	0x04, 0x17
        /*000a*/ 	.short	(.L_9 - .L_8)
.L_8:
        /*000c*/ 	.word	0x00000000
        /*0010*/ 	.short	0x0004
        /*0012*/ 	.short	0x0014
        /*0014*/ 	.byte	0x00, 0xf0, 0x11, 0x00


	//----- nvinfo : EIATTR_KPARAM_INFO
	.align		4
.L_9:
        /*0018*/ 	.byte	0x04, 0x17
        /*001a*/ 	.short	(.L_11 - .L_10)
.L_10:
        /*001c*/ 	.word	0x00000000
        /*0020*/ 	.short	0x0003
        /*0022*/ 	.short	0x0010
        /*0024*/ 	.byte	0x00, 0xf0, 0x11, 0x00


	//----- nvinfo : EIATTR_KPARAM_INFO
	.align		4
.L_11:
        /*0028*/ 	.byte	0x04, 0x17
        /*002a*/ 	.short	(.L_13 - .L_12)
.L_12:
        /*002c*/ 	.word	0x00000000
        /*0030*/ 	.short	0x0002
        /*0032*/ 	.short	0x000c
        /*0034*/ 	.byte	0x00, 0xf0, 0x11, 0x00


	//----- nvinfo : EIATTR_KPARAM_INFO
	.align		4
.L_13:
        /*0038*/ 	.byte	0x04, 0x17
        /*003a*/ 	.short	(.L_15 - .L_14)
.L_14:
        /*003c*/ 	.word	0x00000000
        /*0040*/ 	.short	0x0001
        /*0042*/ 	.short	0x0008
        /*0044*/ 	.byte	0x00, 0xf0, 0x11, 0x00


	//----- nvinfo : EIATTR_KPARAM_INFO
	.align		4
.L_15:
        /*0048*/ 	.byte	0x04, 0x17
        /*004a*/ 	.short	(.L_17 - .L_16)
.L_16:
        /*004c*/ 	.word	0x00000000
        /*0050*/ 	.short	0x0000
        /*0052*/ 	.short	0x0000
        /*0054*/ 	.byte	0x00, 0xf5, 0x21, 0x00


	//----- nvinfo : EIATTR_SPARSE_MMA_MASK
	.align		4
.L_17:
        /*0058*/ 	.byte	0x03, 0x50
        /*005a*/ 	.short	0x0000


	//----- nvinfo : EIATTR_MAXREG_COUNT
	.align		4
        /*005c*/ 	.byte	0x03, 0x1b
        /*005e*/ 	.short	0x00ff


	//----- nvinfo : EIATTR_NUM_BARRIERS
	.align		4
        /*0060*/ 	.byte	0x02, 0x4c
        /*0062*/ 	.byte	0x01
	.zero		1


	//----- nvinfo : EIATTR_MERCURY_ISA_VERSION
	.align		4
        /*0064*/ 	.byte	0x03, 0x5f
        /*0066*/ 	.short	0x0101


	//----- nvinfo : EIATTR_VRC_CTA_INIT_COUNT
	.align		4
        /*0068*/ 	.byte	0x02, 0x4a
	.zero		1
	.zero		1


	//----- nvinfo : EIATTR_EXIT_INSTR_OFFSETS
	.align		4
        /*006c*/ 	.byte	0x04, 0x1c
        /*006e*/ 	.short	(.L_19 - .L_18)


	//   ....[0]....
.L_18:
        /*0070*/ 	.word	0x000002b0


	//   ....[1]....
        /*0074*/ 	.word	0x000005e0


	//----- nvinfo : EIATTR_CRS_STACK_SIZE
	.align		4
.L_19:
        /*0078*/ 	.byte	0x04, 0x1e
        /*007a*/ 	.short	(.L_21 - .L_20)
.L_20:
        /*007c*/ 	.word	0x00000000


	//----- nvinfo : EIATTR_CBANK_PARAM_SIZE
	.align		4
.L_21:
        /*0080*/ 	.byte	0x03, 0x19
        /*0082*/ 	.short	0x0018


	//----- nvinfo : EIATTR_PARAM_CBANK
	.align		4
        /*0084*/ 	.byte	0x04, 0x0a
        /*0086*/ 	.short	(.L_23 - .L_22)
	.align		4
.L_22:
        /*0088*/ 	.word	index@(.nv.constant0._Z15cudabrot_kernelPhjjff)
        /*008c*/ 	.short	0x0380
        /*008e*/ 	.short	0x0018


	//----- nvinfo : EIATTR_SW_WAR
	.align		4
.L_23:
        /*0090*/ 	.byte	0x04, 0x36
        /*0092*/ 	.short	(.L_25 - .L_24)
.L_24:
        /*0094*/ 	.word	0x00000008
.L_25:


//--------------------- .nv.callgraph             --------------------------
	.section	.nv.callgraph,"",@"SHT_CUDA_CALLGRAPH"
	.align	4
	.sectionentsize	8
	.align		4
        /*0000*/ 	.word	0x00000000
	.align		4
        /*0004*/ 	.word	0xffffffff
	.align		4
        /*0008*/ 	.word	0x00000000
	.align		4
        /*000c*/ 	.word	0xfffffffe
	.align		4
        /*0010*/ 	.word	0x00000000
	.align		4
        /*0014*/ 	.word	0xfffffffd
	.align		4
        /*0018*/ 	.word	0x00000000
	.align		4
        /*001c*/ 	.word	0xfffffffc


//--------------------- .text._Z15cudabrot_kernelPhjjff --------------------------
	.section	.text._Z15cudabrot_kernelPhjjff,"ax",@progbits
	.align	128
        .global         _Z15cudabrot_kernelPhjjff
        .type           _Z15cudabrot_kernelPhjjff,@function
        .size           _Z15cudabrot_kernelPhjjff,(.L_x_6 - _Z15cudabrot_kernelPhjjff)
        .other          _Z15cudabrot_kernelPhjjff,@"STO_CUDA_ENTRY STV_DEFAULT"
_Z15cudabrot_kernelPhjjff:
.text._Z15cudabrot_kernelPhjjff:
[----:B------:R-:W-:Y:S01]  /*0000*/  LDC R1, c[0x0][0x37c] ;  /* 0x0000df00ff017b82 */ /* 0x000fe20000000800 */
[----:B------:R-:W0:Y:S01]  /*0010*/  LDCU UR6, c[0x0][0x388] ;  /* 0x00007100ff0677ac */ /* 0x000e220008000800 */
[----:B------:R-:W1:Y:S06]  /*0020*/  S2R R7, SR_TID.X ;  /* 0x0000000000077919 */ /* 0x000e6c0000002100 */
[----:B------:R-:W2:Y:S01]  /*0030*/  S2UR UR4, SR_CTAID.X ;  /* 0x00000000000479c3 */ /* 0x000ea20000002500 */
[----:B------:R-:W-:Y:S01]  /*0040*/  HFMA2 R2, -RZ, RZ, 0, 0 ;  /* 0x00000000ff027431 */ /* 0x000fe200000001ff */
[----:B------:R-:W-:Y:S06]  /*0050*/  BSSY.RECONVERGENT B0, `(.L_x_0) ;  /* 0x0000019000007945 */ /* 0x000fec0003800200 */
[----:B------:R-:W2:Y:S01]  /*0060*/  LDC R4, c[0x0][0x360] ;  /* 0x0000d800ff047b82 */ /* 0x000ea20000000800 */
[----:B0-----:R-:W0:Y:S08]  /*0070*/  I2F.U32.RP R0, UR6 ;  /* 0x0000000600007d06 */ /* 0x001e300008209000 */
[----:B0-----:R-:W0:Y:S01]  /*0080*/  MUFU.RCP R0, R0 ;  /* 0x0000000000007308 */ /* 0x001e220000001000 */
[----:B-1----:R-:W-:-:S02]  /*0090*/  ISETP.NE.AND P1, PT, R7, RZ, PT ;  /* 0x000000ff0700720c */ /* 0x002fc40003f25270 */
[----:B0-----:R-:W-:-:S06]  /*00a0*/  IADD3 R3, PT, PT, R0, 0xffffffe, RZ ;  /* 0x0ffffffe00037810 */ /* 0x001fcc0007ffe0ff */
[----:B------:R-:W0:Y:S02]  /*00b0*/  F2I.FTZ.U32.TRUNC.NTZ R3, R3 ;  /* 0x0000000300037305 */ /* 0x000e24000021f000 */
[----:B0-----:R-:W-:-:S05]  /*00c0*/  IADD3 R5, PT, PT, RZ, -R3, RZ ;  /* 0x80000003ff057210 */ /* 0x001fca0007ffe0ff */
[----:B------:R-:W-:-:S04]  /*00d0*/  IMAD R5, R5, UR6, RZ ;  /* 0x0000000605057c24 */ /* 0x000fc8000f8e02ff */
[----:B------:R-:W-:-:S04]  /*00e0*/  IMAD.HI.U32 R5, R3, R5, R2 ;  /* 0x0000000503057227 */ /* 0x000fc800078e0002 */
[----:B--2---:R-:W-:-:S04]  /*00f0*/  IMAD R2, R4, UR4, R7 ;  /* 0x0000000404027c24 */ /* 0x004fc8000f8e0207 */
[----:B------:R-:W-:-:S04]  /*0100*/  IMAD.HI.U32 R0, R5, R2, RZ ;  /* 0x0000000205007227 */ /* 0x000fc800078e00ff */
[----:B------:R-:W-:-:S04]  /*0110*/  IMAD.MOV R5, RZ, RZ, -R0 ;  /* 0x000000ffff057224 */ /* 0x000fc800078e0a00 */
[----:B------:R-:W-:-:S05]  /*0120*/  IMAD R3, R5, UR6, R2 ;  /* 0x0000000605037c24 */ /* 0x000fca000f8e0202 */
[----:B------:R-:W-:Y:S01]  /*0130*/  ISETP.GE.U32.AND P0, PT, R3, UR6, PT ;  /* 0x0000000603007c0c */ /* 0x000fe2000bf06070 */
[----:B------:R-:W-:-:S12]  /*0140*/  @P1 BRA `(.L_x_1) ;  /* 0x0000000000241947 */ /* 0x000fd80003800000 */
[----:B------:R-:W0:Y:S01]  /*0150*/  S2UR UR5, SR_CgaCtaId ;  /* 0x00000000000579c3 */ /* 0x000e220000008800 */
[----:B------:R-:W1:Y:S01]  /*0160*/  LDCU UR7, c[0x0][0x38c] ;  /* 0x00007180ff0777ac */ /* 0x000e620008000800 */
[----:B------:R-:W-:Y:S01]  /*0170*/  I2FP.F32.U32 R4, UR6 ;  /* 0x0000000600047c45 */ /* 0x000fe20008201000 */
[----:B------:R-:W-:-:S04]  /*0180*/  UMOV UR4, 0x400 ;  /* 0x0000040000047882 */ /* 0x000fc80000000000 */
[----:B------:R-:W-:Y:S01]  /*0190*/  FMUL R4, R4, 0.5 ;  /* 0x3f00000004047820 */ /* 0x000fe20000400000 */
[----:B-1----:R-:W-:Y:S01]  /*01a0*/  I2FP.F32.U32 R5, UR7 ;  /* 0x0000000700057c45 */ /* 0x002fe20008201000 */
[----:B0-----:R-:W-:-:S04]  /*01b0*/  ULEA UR4, UR5, UR4, 0x18 ;  /* 0x0000000405047291 */ /* 0x001fc8000f8ec0ff */
[----:B------:R-:W-:-:S05]  /*01c0*/  FMUL R5, R5, 0.5 ;  /* 0x3f00000005057820 */ /* 0x000fca0000400000 */
[----:B------:R0:W-:Y:S03]  /*01d0*/  STS.64 [UR4], R4 ;  /* 0x00000004ff007988 */ /* 0x0001e60008000a04 */
.L_x_1:
[----:B------:R-:W-:Y:S05]  /*01e0*/  BSYNC.RECONVERGENT B0 ;  /* 0x0000000000007941 */ /* 0x000fea0003800200 */
.L_x_0:
[----:B------:R-:W1:Y:S01]  /*01f0*/  LDCU UR4, c[0x0][0x38c] ;  /* 0x00007180ff0477ac */ /* 0x000e620008000800 */
[----:B------:R-:W-:Y:S01]  /*0200*/  @P0 IADD3 R3, PT, PT, R3, -UR6, RZ ;  /* 0x8000000603030c10 */ /* 0x000fe2000fffe0ff */
[----:B------:R-:W-:Y:S01]  /*0210*/  BAR.SYNC.DEFER_BLOCKING 0x0 ;  /* 0x0000000000007b1d */ /* 0x000fe20000010000 */
[----:B------:R-:W-:Y:S02]  /*0220*/  ISETP.NE.U32.AND P2, PT, RZ, UR6, PT ;  /* 0x00000006ff007c0c */ /* 0x000fe4000bf45070 */
[----:B------:R-:W-:Y:S02]  /*0230*/  ISETP.GE.U32.AND P1, PT, R3, UR6, PT ;  /* 0x0000000603007c0c */ /* 0x000fe4000bf26070 */
[----:B------:R-:W-:Y:S01]  /*0240*/  @P0 IADD3 R0, PT, PT, R0, 0x1, RZ ;  /* 0x0000000100000810 */ /* 0x000fe20007ffe0ff */
[----:B-1----:R-:W-:-:S10]  /*0250*/  UIMAD UR4, UR6, UR4, URZ ;  /* 0x00000004060472a4 */ /* 0x002fd4000f8e02ff */
[----:B------:R-:W-:Y:S01]  /*0260*/  @P1 VIADD R0, R0, 0x1 ;  /* 0x0000000100001836 */ /* 0x000fe20000000000 */
[----:B------:R-:W-:Y:S02]  /*0270*/  @!P2 LOP3.LUT R0, RZ, UR6, RZ, 0x33, !PT ;  /* 0x00000006ff00ac12 */ /* 0x000fe4000f8e33ff */
[----:B------:R-:W-:Y:S02]  /*0280*/  ISETP.GE.U32.AND P0, PT, R2, UR4, PT ;  /* 0x0000000402007c0c */ /* 0x000fe4000bf06070 */
[----:B------:R-:W-:-:S05]  /*0290*/  IADD3 R3, PT, PT, -R0, RZ, RZ ;  /* 0x000000ff00037210 */ /* 0x000fca0007ffe1ff */
[----:B------:R-:W-:-:S06]  /*02a0*/  IMAD R3, R3, UR6, R2 ;  /* 0x0000000603037c24 */ /* 0x000fcc000f8e0202 */
[----:B------:R-:W-:Y:S05]  /*02b0*/  @P0 EXIT ;  /* 0x000000000000094d */ /* 0x000fea0003800000 */
[----:B------:R-:W1:Y:S01]  /*02c0*/  S2UR UR5, SR_CgaCtaId ;  /* 0x00000000000579c3 */ /* 0x000e620000008800 */
[----:B------:R-:W-:Y:S01]  /*02d0*/  UMOV UR4, 0x400 ;  /* 0x0000040000047882 */ /* 0x000fe20000000000 */
[----:B------:R-:W2:Y:S01]  /*02e0*/  LDCU.64 UR8, c[0x0][0x390] ;  /* 0x00007200ff0877ac */ /* 0x000ea20008000a00 */
[----:B0-----:R-:W-:Y:S01]  /*02f0*/  I2FP.F32.S32 R5, R3 ;  /* 0x0000000300057245 */ /* 0x001fe20000201400 */
[----:B------:R-:W-:Y:S01]  /*0300*/  BSSY.RECONVERGENT B0, `(.L_x_2) ;  /* 0x000001c000007945 */ /* 0x000fe20003800200 */
[----:B------:R-:W-:Y:S01]  /*0310*/  I2FP.F32.S32 R2, R0 ;  /* 0x0000000000027245 */ /* 0x000fe20000201400 */
[----:B-1----:R-:W-:-:S09]  /*0320*/  ULEA UR4, UR5, UR4, 0x18 ;  /* 0x0000000405047291 */ /* 0x002fd2000f8ec0ff */
[----:B------:R-:W0:Y:S02]  /*0330*/  LDS.64 R6, [UR4] ;  /* 0x00000004ff067984 */ /* 0x000e240008000a00 */
[----:B0-----:R-:W-:Y:S01]  /*0340*/  FADD R5, R5, -R6 ;  /* 0x8000000605057221 */ /* 0x001fe20000000000 */
[----:B------:R-:W-:-:S03]  /*0350*/  FADD R2, R2, -R7 ;  /* 0x8000000702027221 */ /* 0x000fc60000000000 */
[----:B--2---:R-:W-:Y:S01]  /*0360*/  FMUL R5, R5, UR8 ;  /* 0x0000000805057c20 */ /* 0x004fe20008400000 */
[----:B------:R-:W-:-:S03]  /*0370*/  FMUL R2, R2, UR8 ;  /* 0x0000000802027c20 */ /* 0x000fc60008400000 */
[----:B------:R-:W-:Y:S01]  /*0380*/  FMUL R4, R5, R5 ;  /* 0x0000000505047220 */ /* 0x000fe20000400000 */
[----:B------:R-:W-:-:S04]  /*0390*/  FMUL R7, R2, R2 ;  /* 0x0000000202077220 */ /* 0x000fc80000400000 */
[----:B------:R-:W-:-:S05]  /*03a0*/  FADD R6, R4, R7 ;  /* 0x0000000704067221 */ /* 0x000fca0000000000 */
[----:B------:R-:W-:Y:S02]  /*03b0*/  FSETP.GT.AND P0, PT, R6, UR9, PT ;  /* 0x0000000906007c0b */ /* 0x000fe4000bf04000 */
[----:B------:R-:W-:-:S11]  /*03c0*/  MOV R6, RZ ;  /* 0x000000ff00067202 */ /* 0x000fd60000000f00 */
[----:B------:R-:W-:Y:S05]  /*03d0*/  @P0 BRA `(.L_x_3) ;  /* 0x0000000000380947 */ /* 0x000fea0003800000 */
[----:B------:R-:W-:Y:S01]  /*03e0*/  IMAD.MOV.U32 R6, RZ, RZ, RZ ;  /* 0x000000ffff067224 */ /* 0x000fe200078e00ff */
[----:B------:R-:W-:Y:S02]  /*03f0*/  MOV R9, R2 ;  /* 0x0000000200097202 */ /* 0x000fe40000000f00 */
[----:B------:R-:W-:-:S07]  /*0400*/  MOV R8, R5 ;  /* 0x0000000500087202 */ /* 0x000fce0000000f00 */
.L_x_4:
[----:B------:R-:W-:Y:S01]  /*0410*/  FADD R4, -R7, R4 ;  /* 0x0000000407047221 */ /* 0x000fe20000000100 */
[----:B------:R-:W-:Y:S01]  /*0420*/  FADD R7, R8, R8 ;  /* 0x0000000808077221 */ /* 0x000fe20000000000 */
[C---:B------:R-:W-:Y:S01]  /*0430*/  ISETP.LT.U32.AND P1, PT, R6.reuse, 0xff, PT ;  /* 0x000000ff0600780c */ /* 0x040fe20003f21070 */
[----:B------:R-:W-:Y:S02]  /*0440*/  VIADD R6, R6, 0x1 ;  /* 0x0000000106067836 */ /* 0x000fe40000000000 */
[----:B------:R-:W-:Y:S01]  /*0450*/  FADD R8, R5, R4 ;  /* 0x0000000405087221 */ /* 0x000fe20000000000 */
[----:B------:R-:W-:-:S03]  /*0460*/  FFMA R9, R7, R9, R2 ;  /* 0x0000000907097223 */ /* 0x000fc60000000002 */
[----:B------:R-:W-:Y:S01]  /*0470*/  FMUL R4, R8, R8 ;  /* 0x0000000808047220 */ /* 0x000fe20000400000 */
[----:B------:R-:W-:-:S04]  /*0480*/  FMUL R7, R9, R9 ;  /* 0x0000000909077220 */ /* 0x000fc80000400000 */
[----:B------:R-:W-:-:S05]  /*0490*/  FADD R10, R4, R7 ;  /* 0x00000007040a7221 */ /* 0x000fca0000000000 */
[----:B------:R-:W-:-:S13]  /*04a0*/  FSETP.GT.AND P0, PT, R10, UR9, PT ;  /* 0x000000090a007c0b */ /* 0x000fda000bf04000 */
[----:B------:R-:W-:Y:S05]  /*04b0*/  @!P0 BRA P1, `(.L_x_4) ;  /* 0xfffffffc00d48947 */ /* 0x000fea000083ffff */
.L_x_3:
[----:B------:R-:W-:Y:S05]  /*04c0*/  BSYNC.RECONVERGENT B0 ;  /* 0x0000000000007941 */ /* 0x000fea0003800200 */
.L_x_2:
[----:B------:R-:W0:Y:S01]  /*04d0*/  LDCU.64 UR10, c[0x0][0x380] ;  /* 0x00007000ff0a77ac */ /* 0x000e220008000a00 */
[----:B------:R-:W-:Y:S01]  /*04e0*/  BAR.SYNC.DEFER_BLOCKING 0x0 ;  /* 0x0000000000007b1d */ /* 0x000fe20000010000 */
[----:B------:R-:W-:Y:S01]  /*04f0*/  ISETP.GT.U32.AND P0, PT, R6, 0xff, PT ;  /* 0x000000ff0600780c */ /* 0x000fe20003f04070 */
[----:B------:R-:W-:Y:S02]  /*0500*/  IMAD R3, R0, UR6, R3 ;  /* 0x0000000600037c24 */ /* 0x000fe4000f8e0203 */
[----:B------:R-:W-:Y:S01]  /*0510*/  HFMA2 R0, -RZ, RZ, 0, 1.5199184417724609375e-05 ;  /* 0x000000ffff007431 */ /* 0x000fe200000001ff */
[----:B------:R-:W-:Y:S01]  /*0520*/  SEL R6, R6, RZ, !P0 ;  /* 0x000000ff06067207 */ /* 0x000fe20004000000 */
[----:B------:R-:W1:Y:S03]  /*0530*/  LDCU.64 UR4, c[0x0][0x358] ;  /* 0x00006b00ff0477ac */ /* 0x000e660008000a00 */
[----:B------:R-:W-:-:S02]  /*0540*/  PRMT R9, R6, 0x9910, RZ ;  /* 0x0000991006097816 */ /* 0x000fc400000000ff */
[----:B------:R-:W-:-:S03]  /*0550*/  SHF.L.U32 R5, R6, 0x1, RZ ;  /* 0x0000000106057819 */ /* 0x000fc600000006ff */
[C---:B------:R-:W-:Y:S02]  /*0560*/  IMAD R7, R9.reuse, 0x3, RZ ;  /* 0x0000000309077824 */ /* 0x040fe400078e02ff */
[----:B------:R-:W-:Y:S01]  /*0570*/  IMAD R9, R9, 0x5, RZ ;  /* 0x0000000509097824 */ /* 0x000fe200078e02ff */
[----:B0-----:R-:W-:-:S04]  /*0580*/  LEA R2, P0, R3, UR10, 0x2 ;  /* 0x0000000a03027c11 */ /* 0x001fc8000f8010ff */
[----:B------:R-:W-:-:S05]  /*0590*/  IADD3.X R3, PT, PT, RZ, UR11, RZ, P0, !PT ;  /* 0x0000000bff037c10 */ /* 0x000fca00087fe4ff */
[----:B-1----:R-:W-:Y:S04]  /*05a0*/  STG.E.U8 desc[UR4][R2.64], R5 ;  /* 0x0000000502007986 */ /* 0x002fe8000c101104 */
[----:B------:R-:W-:Y:S04]  /*05b0*/  STG.E.U8 desc[UR4][R2.64+0x3], R0 ;  /* 0x0000030002007986 */ /* 0x000fe8000c101104 */
[----:B------:R-:W-:Y:S04]  /*05c0*/  STG.E.U8 desc[UR4][R2.64+0x1], R7 ;  /* 0x0000010702007986 */ /* 0x000fe8000c101104 */
[----:B------:R-:W-:Y:S01]  /*05d0*/  STG.E.U8 desc[UR4][R2.64+0x2], R9 ;  /* 0x0000020902007986 */ /* 0x000fe2000c101104 */
[----:B------:R-:W-:Y:S05]  /*05e0*/  EXIT ;  /* 0x000000000000794d */ /* 0x000fea0003800000 */
.L_x_5:
[----:B------:R-:W-:-:S00]  /*05f0*/  BRA `(.L_x_5) ;  /* 0xfffffffc00fc7947 */ /* 0x000fc0000383ffff */
[----:B------:R-:W-:-:S00]  /*0600*/  NOP ;  /* 0x0000000000007918 */ /* 0x000fc00000000000 */
[----:B------:R-:W-:-:S00]  /*0610*/  NOP ;  /* 0x0000000000007918 */ /* 0x000fc00000000000 */
[----:B------:R-:W-:-:S00]  /*0620*/  NOP ;  /* 0x0000000000007918 */ /* 0x000fc00000000000 */
[----:B------:R-:W-:-:S00]  /*0630*/  NOP ;  /* 0x0000000000007918 */ /* 0x000fc00000000000 */
[----:B------:R-:W-:-:S00]  /*0640*/  NOP ;  /* 0x0000000000007918 */ /* 0x000fc00000000000 */
[----:B------:R-:W-:-:S00]  /*0650*/  NOP ;  /* 0x0000000000007918 */ /* 0x000fc00000000000 */
[----:B------:R-:W-:-:S00]  /*0660*/  NOP ;  /* 0x0000000000007918 */ /* 0x000fc00000000000 */
[----:B------:R-:W-:-:S00]  /*0670*/  NOP ;  /* 0x0000000000007918 */ /* 0x000fc00000000000 */
.L_x_6:


//--------------------- .nv.shared._Z15cudabrot_kernelPhjjff --------------------------
	.section	.nv.shared._Z15cudabrot_kernelPhjjff,"aw",@nobits
	.sectionflags	@""
	.align	4
.nv.shared._Z15cudabrot_kernelPhjjff:
	.zero		1032


//--------------------- .nv.shared.reserved.0     --------------------------
	.section	.nv.shared.reserved.0,"aw",@nobits
	.weak		__nv_reservedSMEM_offset_0_alias
	.size		__nv_reservedSMEM_offset_0_alias, 0, 64
	.other		__nv_reservedSMEM_offset_0_alias,@"STO_CUDA_RESERVED_SHARED STV_DEFAULT"
__nv_reservedSMEM_offset_0_alias:
	.zero		0
	.zero		64


//--------------------- .nv.constant0._Z15cudabrot_kernelPhjjff --------------------------
	.section	.nv.constant0._Z15cudabrot_kernelPhjjff,"a",@progbits
	.sectionflags	@""
	.align	4
.nv.constant0._Z15cudabrot_kernelPhjjff:
	.zero		920


//--------------------- SYMBOLS --------------------------

	.type		.nv.reservedSmem.offset0,@object
	.size		.nv.reservedSmem.offset0,0x4
	.type		.nv.reservedSmem.cap,@object
	.size		.nv.reservedSmem.cap,0x4
